	.headerflags	@"EF_CUDA_TEXMODE_UNIFIED EF_CUDA_64BIT_ADDRESS EF_CUDA_ACCELERATORS EF_CUDA_SM90 EF_CUDA_VIRTUAL_SM(EF_CUDA_SM90)"
	.elftype	@"ET_EXEC"


//--------------------- .nv.info                  --------------------------
	.section	.nv.info,"",@"SHT_CUDA_INFO"
	.align	4


	//----- nvinfo : EIATTR_REGCOUNT
	.align		4
        /*0000*/ 	.byte	0x04, 0x2f
        /*0002*/ 	.short	(.L_3 - .L_2)
	.align		4
.L_2:
        /*0004*/ 	.word	index@(triton_poi_fused__native_batch_norm_legit_no_training_convolution_relu_9)
        /*0008*/ 	.word	0x00000016


	//----- nvinfo : EIATTR_MIN_STACK_SIZE
	.align		4
.L_3:
        /*000c*/ 	.byte	0x04, 0x12
        /*000e*/ 	.short	(.L_5 - .L_4)
	.align		4
.L_4:
        /*0010*/ 	.word	index@(triton_poi_fused__native_batch_norm_legit_no_training_convolution_relu_9)
        /*0014*/ 	.word	0x00000000


	//----- nvinfo : EIATTR_FRAME_SIZE
	.align		4
.L_5:
        /*0018*/ 	.byte	0x04, 0x11
        /*001a*/ 	.short	(.L_7 - .L_6)
	.align		4
.L_6:
        /*001c*/ 	.word	index@(triton_poi_fused__native_batch_norm_legit_no_training_convolution_relu_9)
        /*0020*/ 	.word	0x00000000


	//----- nvinfo : EIATTR_MIN_STACK_SIZE
	.align		4
.L_7:
        /*0024*/ 	.byte	0x04, 0x12
        /*0026*/ 	.short	(.L_9 - .L_8)
	.align		4
.L_8:
        /*0028*/ 	.word	index@(triton_poi_fused__native_batch_norm_legit_no_training_convolution_relu_9)
        /*002c*/ 	.word	0x00000000
.L_9:


//--------------------- .nv.info.triton_poi_fused__native_batch_norm_legit_no_training_convolution_relu_9 --------------------------
	.section	.nv.info.triton_poi_fused__native_batch_norm_legit_no_training_convolution_relu_9,"",@"SHT_CUDA_INFO"
	.sectionflags	@""
	.align	4


	//----- nvinfo : EIATTR_CUDA_API_VERSION
	.align		4
        /*0000*/ 	.byte	0x04, 0x37
        /*0002*/ 	.short	(.L_11 - .L_10)
.L_10:
        /*0004*/ 	.word	0x0000007c


	//----- nvinfo : EIATTR_KPARAM_INFO
	.align		4
.L_11:
        /*0008*/ 	.byte	0x04, 0x17
        /*000a*/ 	.short	(.L_13 - .L_12)
.L_12:
        /*000c*/ 	.word	0x00000000
        /*0010*/ 	.short	0x0007
        /*0012*/ 	.short	0x0038
        /*0014*/ 	.byte	0x00, 0xf0, 0x11, 0x00


	//----- nvinfo : EIATTR_KPARAM_INFO
	.align		4
.L_13:
        /*0018*/ 	.byte	0x04, 0x17
        /*001a*/ 	.short	(.L_15 - .L_14)
.L_14:
        /*001c*/ 	.word	0x00000000
        /*0020*/ 	.short	0x0006
        /*0022*/ 	.short	0x0030
        /*0024*/ 	.byte	0x00, 0xf4, 0x21, 0x00


	//----- nvinfo : EIATTR_KPARAM_INFO
	.align		4
.L_15:
        /*0028*/ 	.byte	0x04, 0x17
        /*002a*/ 	.short	(.L_17 - .L_16)
.L_16:
        /*002c*/ 	.word	0x00000000
        /*0030*/ 	.short	0x0005
        /*0032*/ 	.short	0x0028
        /*0034*/ 	.byte	0x00, 0xf4, 0x21, 0x00


	//----- nvinfo : EIATTR_KPARAM_INFO
	.align		4
.L_17:
        /*0038*/ 	.byte	0x04, 0x17
        /*003a*/ 	.short	(.L_19 - .L_18)
.L_18:
        /*003c*/ 	.word	0x00000000
        /*0040*/ 	.short	0x0004
        /*0042*/ 	.short	0x0020
        /*0044*/ 	.byte	0x00, 0xf4, 0x21, 0x00


	//----- nvinfo : EIATTR_KPARAM_INFO
	.align		4
.L_19:
        /*0048*/ 	.byte	0x04, 0x17
        /*004a*/ 	.short	(.L_21 - .L_20)
.L_20:
        /*004c*/ 	.word	0x00000000
        /*0050*/ 	.short	0x0003
        /*0052*/ 	.short	0x0018
        /*0054*/ 	.byte	0x00, 0xf4, 0x21, 0x00


	//----- nvinfo : EIATTR_KPARAM_INFO
	.align		4
.L_21:
        /*0058*/ 	.byte	0x04, 0x17
        /*005a*/ 	.short	(.L_23 - .L_22)
.L_22:
        /*005c*/ 	.word	0x00000000
        /*0060*/ 	.short	0x0002
        /*0062*/ 	.short	0x0010
        /*0064*/ 	.byte	0x00, 0xf4, 0x21, 0x00


	//----- nvinfo : EIATTR_KPARAM_INFO
	.align		4
.L_23:
        /*0068*/ 	.byte	0x04, 0x17
        /*006a*/ 	.short	(.L_25 - .L_24)
.L_24:
        /*006c*/ 	.word	0x00000000
        /*0070*/ 	.short	0x0001
        /*0072*/ 	.short	0x0008
        /*0074*/ 	.byte	0x00, 0xf4, 0x21, 0x00


	//----- nvinfo : EIATTR_KPARAM_INFO
	.align		4
.L_25:
        /*0078*/ 	.byte	0x04, 0x17
        /*007a*/ 	.short	(.L_27 - .L_26)
.L_26:
        /*007c*/ 	.word	0x00000000
        /*0080*/ 	.short	0x0000
        /*0082*/ 	.short	0x0000
        /*0084*/ 	.byte	0x00, 0xf4, 0x21, 0x00


	//----- nvinfo : EIATTR_SPARSE_MMA_MASK
	.align		4
.L_27:
        /*0088*/ 	.byte	0x03, 0x50
        /*008a*/ 	.short	0x0000


	//----- nvinfo : EIATTR_MAXREG_COUNT
	.align		4
        /*008c*/ 	.byte	0x03, 0x1b
        /*008e*/ 	.short	0x00ff


	//----- nvinfo : EIATTR_EXIT_INSTR_OFFSETS
	.align		4
        /*0090*/ 	.byte	0x04, 0x1c
        /*0092*/ 	.short	(.L_29 - .L_28)


	//   ....[0]....
.L_28:
        /*0094*/ 	.word	0x00000430


	//----- nvinfo : EIATTR_REQNTID
	.align		4
.L_29:
        /*0098*/ 	.byte	0x04, 0x10
        /*009a*/ 	.short	(.L_31 - .L_30)
.L_30:
        /*009c*/ 	.word	0x00000080
        /*00a0*/ 	.word	0x00000001
        /*00a4*/ 	.word	0x00000001


	//----- nvinfo : EIATTR_CBANK_PARAM_SIZE
	.align		4
.L_31:
        /*00a8*/ 	.byte	0x03, 0x19
        /*00aa*/ 	.short	0x003c


	//----- nvinfo : EIATTR_PARAM_CBANK
	.align		4
        /*00ac*/ 	.byte	0x04, 0x0a
        /*00ae*/ 	.short	(.L_33 - .L_32)
	.align		4
.L_32:
        /*00b0*/ 	.word	index@(.nv.constant0.triton_poi_fused__native_batch_norm_legit_no_training_convolution_relu_9)
        /*00b4*/ 	.short	0x0210
        /*00b6*/ 	.short	0x003c


	//----- nvinfo : EIATTR_SW_WAR
	.align		4
.L_33:
        /*00b8*/ 	.byte	0x04, 0x36
        /*00ba*/ 	.short	(.L_35 - .L_34)
.L_34:
        /*00bc*/ 	.word	0x00000008
.L_35:


//--------------------- .nv.callgraph             --------------------------
	.section	.nv.callgraph,"",@"SHT_CUDA_CALLGRAPH"
	.align	4
	.sectionentsize	8
	.align		4
        /*0000*/ 	.word	0x00000000
	.align		4
        /*0004*/ 	.word	0xffffffff
	.align		4
        /*0008*/ 	.word	0x00000000
	.align		4
        /*000c*/ 	.word	0xfffffffe
	.align		4
        /*0010*/ 	.word	0x00000000
	.align		4
        /*0014*/ 	.word	0xfffffffd
	.align		4
        /*0018*/ 	.word	0x00000000
	.align		4
        /*001c*/ 	.word	0xfffffffc


//--------------------- .nv.constant4             --------------------------
	.section	.nv.constant4,"a",@progbits
	.align	8
	.align		8
.nv.constant4:
        /*0000*/ 	.dword	_$_str
	.align		8
        /*0008*/ 	.dword	_$_str_$_2


//--------------------- .text.triton_poi_fused__native_batch_norm_legit_no_training_convolution_relu_9 --------------------------
	.section	.text.triton_poi_fused__native_batch_norm_legit_no_training_convolution_relu_9,"ax",@progbits
	.align	128
        .global         triton_poi_fused__native_batch_norm_legit_no_training_convolution_relu_9
        .type           triton_poi_fused__native_batch_norm_legit_no_training_convolution_relu_9,@function
        .size           triton_poi_fused__native_batch_norm_legit_no_training_convolution_relu_9,(.L_x_1 - triton_poi_fused__native_batch_norm_legit_no_training_convolution_relu_9)
        .other          triton_poi_fused__native_batch_norm_legit_no_training_convolution_relu_9,@"STO_CUDA_ENTRY STV_DEFAULT"
triton_poi_fused__native_batch_norm_legit_no_training_convolution_relu_9:
.text.triton_poi_fused__native_batch_norm_legit_no_training_convolution_relu_9:
[----:B------:R-:W-:Y:S01]  /*0000*/  LDC R1, c[0x0][0x28] ;  /* 0x00000a00ff017b82 */ /* 0x000fe20000000800 */
[----:B------:R-:W1:Y:S07]  /*0010*/  S2R R0, SR_TID.X ;  /* 0x0000000000007919 */ /* 0x000e6e0000002100 */
[----:B------:R-:W2:Y:S01]  /*0020*/  LDC.64 R6, c[0x0][0x228] ;  /* 0x00008a00ff067b82 */ /* 0x000ea20000000a00 */
[----:B------:R-:W-:Y:S01]  /*0030*/  ULDC.64 UR4, c[0x0][0x208] ;  /* 0x0000820000047ab9 */ /* 0x000fe20000000a00 */
[----:B------:R-:W3:Y:S06]  /*0040*/  S2R R5, SR_CTAID.X ;  /* 0x0000000000057919 */ /* 0x000eec0000002500 */
[----:B------:R-:W4:Y:S08]  /*0050*/  LDC.64 R12, c[0x0][0x218] ;  /* 0x00008600ff0c7b82 */ /* 0x000f300000000a00 */
[----:B------:R-:W5:Y:S08]  /*0060*/  LDC.64 R14, c[0x0][0x220] ;  /* 0x00008800ff0e7b82 */ /* 0x000f700000000a00 */
[----:B------:R-:W5:Y:S01]  /*0070*/  LDC.64 R10, c[0x0][0x238] ;  /* 0x00008e00ff0a7b82 */ /* 0x000f620000000a00 */
[----:B-1----:R-:W-:-:S07]  /*0080*/  SHF.L.U32 R0, R0, 0x1, RZ ;  /* 0x0000000100007819 */ /* 0x002fce00000006ff */
[----:B------:R-:W1:Y:S01]  /*0090*/  LDC.64 R16, c[0x0][0x230] ;  /* 0x00008c00ff107b82 */ /* 0x000e620000000a00 */
[----:B---3--:R-:W-:Y:S02]  /*00a0*/  SHF.R.S32.HI R3, RZ, 0x17, R5 ;  /* 0x00000017ff037819 */ /* 0x008fe40000011405 */
[----:B------:R-:W-:Y:S02]  /*00b0*/  LOP3.LUT R0, R0, 0xfe, RZ, 0xc0, !PT ;  /* 0x000000fe00007812 */ /* 0x000fe400078ec0ff */
[----:B------:R-:W-:Y:S02]  /*00c0*/  SGXT R3, R3, 0x1 ;  /* 0x000000010303781a */ /* 0x000fe40000000200 */
[----:B------:R-:W-:-:S04]  /*00d0*/  LEA R0, R5, R0, 0x8 ;  /* 0x0000000005007211 */ /* 0x000fc800078e40ff */
[----:B------:R-:W-:-:S04]  /*00e0*/  LEA.HI R3, R3, R0, RZ, 0x4 ;  /* 0x0000000003037211 */ /* 0x000fc800078f20ff */
[----:B------:R-:W-:-:S04]  /*00f0*/  LOP3.LUT R3, R3, 0xfffffff0, RZ, 0xc0, !PT ;  /* 0xfffffff003037812 */ /* 0x000fc800078ec0ff */
[----:B------:R-:W-:Y:S02]  /*0100*/  IADD3 R8, R0, -R3, RZ ;  /* 0x8000000300087210 */ /* 0x000fe40007ffe0ff */
[----:B------:R-:W3:Y:S03]  /*0110*/  LDC.64 R2, c[0x0][0x210] ;  /* 0x00008400ff027b82 */ /* 0x000ee60000000a00 */
[----:B--2---:R-:W-:-:S06]  /*0120*/  IMAD.WIDE R6, R8, 0x4, R6 ;  /* 0x0000000408067825 */ /* 0x004fcc00078e0206 */
[----:B------:R-:W2:Y:S01]  /*0130*/  LDG.E.EL.64 R6, desc[UR4][R6.64] ;  /* 0x0000000406067981 */ /* 0x000ea2000c2e1b00 */
[----:B----4-:R-:W-:-:S04]  /*0140*/  IMAD.WIDE R12, R8, 0x4, R12 ;  /* 0x00000004080c7825 */ /* 0x010fc800078e020c */
[C---:B-----5:R-:W-:Y:S02]  /*0150*/  IMAD.WIDE R14, R8.reuse, 0x4, R14 ;  /* 0x00000004080e7825 */ /* 0x060fe400078e020e */
[----:B------:R-:W4:Y:S02]  /*0160*/  LDG.E.EL.64 R12, desc[UR4][R12.64] ;  /* 0x000000040c0c7981 */ /* 0x000f24000c2e1b00 */
[----:B0-----:R-:W-:Y:S02]  /*0170*/  IMAD.WIDE R10, R8, 0x4, R10 ;  /* 0x00000004080a7825 */ /* 0x001fe400078e020a */
[----:B------:R-:W5:Y:S02]  /*0180*/  LDG.E.EL.64 R14, desc[UR4][R14.64] ;  /* 0x000000040e0e7981 */ /* 0x000f64000c2e1b00 */
[----:B---3--:R-:W-:Y:S02]  /*0190*/  IMAD.WIDE R2, R0, 0x4, R2 ;  /* 0x0000000400027825 */ /* 0x008fe400078e0202 */
[----:B------:R-:W3:Y:S04]  /*01a0*/  LDG.E.EL.64 R10, desc[UR4][R10.64] ;  /* 0x000000040a0a7981 */ /* 0x000ee8000c2e1b00 */
[----:B------:R-:W4:Y:S01]  /*01b0*/  LDG.E.64 R4, desc[UR4][R2.64] ;  /* 0x0000000402047981 */ /* 0x000f22000c1e1b00 */
[----:B-1----:R-:W-:-:S05]  /*01c0*/  IMAD.WIDE R16, R8, 0x4, R16 ;  /* 0x0000000408107825 */ /* 0x002fca00078e0210 */
[----:B------:R0:W3:Y:S02]  /*01d0*/  LDG.E.EL.64 R8, desc[UR4][R16.64] ;  /* 0x0000000410087981 */ /* 0x0000e4000c2e1b00 */
[----:B0-----:R-:W-:Y:S01]  /*01e0*/  HFMA2.MMA R16, -RZ, RZ, 1.625, 0 ;  /* 0x3e800000ff107435 */ /* 0x001fe200000001ff */
[----:B--2---:R-:W-:Y:S01]  /*01f0*/  FADD R6, R6, 0.0010000000474974513054 ;  /* 0x3a83126f06067421 */ /* 0x004fe20000000000 */
[----:B------:R-:W-:-:S03]  /*0200*/  FADD R7, R7, 0.0010000000474974513054 ;  /* 0x3a83126f07077421 */ /* 0x000fc60000000000 */
[----:B------:R-:W0:Y:S08]  /*0210*/  MUFU.SQRT R18, R6 ;  /* 0x0000000600127308 */ /* 0x000e300000002000 */
[----:B------:R1:W2:Y:S01]  /*0220*/  MUFU.SQRT R19, R7 ;  /* 0x0000000700137308 */ /* 0x0002a20000002000 */
[C---:B0-----:R-:W-:Y:S02]  /*0230*/  FSETP.GT.AND P0, PT, R18.reuse, 8.50705917302346158658e+37, PT ;  /* 0x7e8000001200780b */ /* 0x041fe40003f04000 */
[----:B------:R-:W-:Y:S01]  /*0240*/  FSETP.GEU.AND P2, PT, R18, 1.175494350822287508e-38, PT ;  /* 0x008000001200780b */ /* 0x000fe20003f4e000 */
[----:B-1----:R-:W0:Y:S01]  /*0250*/  LDC.64 R6, c[0x0][0x240] ;  /* 0x00009000ff067b82 */ /* 0x002e220000000a00 */
[----:B--2---:R-:W-:-:S02]  /*0260*/  FSETP.GT.AND P1, PT, R19, 8.50705917302346158658e+37, PT ;  /* 0x7e8000001300780b */ /* 0x004fc40003f24000 */
[----:B------:R-:W-:-:S07]  /*0270*/  FSETP.GEU.AND P3, PT, R19, 1.175494350822287508e-38, PT ;  /* 0x008000001300780b */ /* 0x000fce0003f6e000 */
[----:B------:R-:W-:-:S04]  /*0280*/  @P0 FMUL R18, R18, 0.25 ;  /* 0x3e80000012120820 */ /* 0x000fc80000400000 */
[----:B------:R-:W-:Y:S01]  /*0290*/  @!P2 FMUL R18, R18, 16777216 ;  /* 0x4b8000001212a820 */ /* 0x000fe20000400000 */
[----:B------:R-:W-:-:S04]  /*02a0*/  @P1 FMUL R19, R19, 0.25 ;  /* 0x3e80000013131820 */ /* 0x000fc80000400000 */
[----:B------:R-:W-:Y:S01]  /*02b0*/  @!P3 FMUL R19, R19, 16777216 ;  /* 0x4b8000001313b820 */ /* 0x000fe20000400000 */
[----:B------:R-:W1:Y:S01]  /*02c0*/  MUFU.RCP R18, R18 ;  /* 0x0000001200127308 */ /* 0x000e620000001000 */
[----:B------:R-:W-:-:S07]  /*02d0*/  FSEL R17, R16, 1, P0 ;  /* 0x3f80000010117808 */ /* 0x000fce0000000000 */
[----:B------:R-:W2:Y:S01]  /*02e0*/  MUFU.RCP R19, R19 ;  /* 0x0000001300137308 */ /* 0x000ea20000001000 */
[----:B------:R-:W-:Y:S01]  /*02f0*/  FSEL R16, R16, 1, P1 ;  /* 0x3f80000010107808 */ /* 0x000fe20000800000 */
[----:B------:R-:W-:Y:S01]  /*0300*/  @!P2 FMUL R17, R17, 16777216 ;  /* 0x4b8000001111a820 */ /* 0x000fe20000400000 */
[----:B----4-:R-:W-:Y:S01]  /*0310*/  FADD R4, R4, R12 ;  /* 0x0000000c04047221 */ /* 0x010fe20000000000 */
[----:B------:R-:W-:Y:S02]  /*0320*/  FADD R5, R5, R13 ;  /* 0x0000000d05057221 */ /* 0x000fe40000000000 */
[----:B------:R-:W-:Y:S01]  /*0330*/  @!P3 FMUL R16, R16, 16777216 ;  /* 0x4b8000001010b820 */ /* 0x000fe20000400000 */
[----:B-1----:R-:W-:Y:S01]  /*0340*/  FMUL R17, R18, R17 ;  /* 0x0000001112117220 */ /* 0x002fe20000400000 */
[----:B-----5:R-:W-:Y:S01]  /*0350*/  FADD R14, -R14, R4 ;  /* 0x000000040e0e7221 */ /* 0x020fe20000000100 */
[----:B------:R-:W-:Y:S01]  /*0360*/  FADD R15, -R15, R5 ;  /* 0x000000050f0f7221 */ /* 0x000fe20000000100 */
[----:B--2---:R-:W-:-:S02]  /*0370*/  FMUL R16, R19, R16 ;  /* 0x0000001013107220 */ /* 0x004fc40000400000 */
[----:B------:R-:W-:Y:S02]  /*0380*/  FMUL R17, R14, R17 ;  /* 0x000000110e117220 */ /* 0x000fe40000400000 */
[----:B------:R-:W-:Y:S02]  /*0390*/  FMUL R16, R15, R16 ;  /* 0x000000100f107220 */ /* 0x000fe40000400000 */
[----:B---3--:R-:W-:Y:S02]  /*03a0*/  FFMA R8, R8, R17, R10 ;  /* 0x0000001108087223 */ /* 0x008fe4000000000a */
[----:B------:R-:W-:-:S03]  /*03b0*/  FFMA R9, R9, R16, R11 ;  /* 0x0000001009097223 */ /* 0x000fc6000000000b */
[----:B------:R-:W-:Y:S02]  /*03c0*/  FSETP.GEU.AND P0, PT, R8, RZ, PT ;  /* 0x000000ff0800720b */ /* 0x000fe40003f0e000 */
[C---:B------:R-:W-:Y:S01]  /*03d0*/  FSETP.GEU.AND P1, PT, R9.reuse, RZ, PT ;  /* 0x000000ff0900720b */ /* 0x040fe20003f2e000 */
[----:B0-----:R-:W-:Y:S01]  /*03e0*/  IMAD.WIDE R6, R0, 0x4, R6 ;  /* 0x0000000400067825 */ /* 0x001fe200078e0206 */
[----:B------:R-:W-:Y:S02]  /*03f0*/  FSEL R8, R8, RZ, P0 ;  /* 0x000000ff08087208 */ /* 0x000fe40000000000 */
[----:B------:R-:W-:Y:S01]  /*0400*/  FSEL R9, R9, RZ, P1 ;  /* 0x000000ff09097208 */ /* 0x000fe20000800000 */
[----:B------:R-:W-:Y:S04]  /*0410*/  STG.E.64 desc[UR4][R2.64], R4 ;  /* 0x0000000402007986 */ /* 0x000fe8000c101b04 */
[----:B------:R-:W-:Y:S01]  /*0420*/  STG.E.64 desc[UR4][R6.64], R8 ;  /* 0x0000000806007986 */ /* 0x000fe2000c101b04 */
[----:B------:R-:W-:Y:S05]  /*0430*/  EXIT ;  /* 0x000000000000794d */ /* 0x000fea0003800000 */
.L_x_0:
[----:B------:R-:W-:-:S00]  /*0440*/  BRA `(.L_x_0) ;  /* 0xfffffffc00fc7947 */ /* 0x000fc0000383ffff */
[----:B------:R-:W-:-:S00]  /*0450*/  NOP ;  /* 0x0000000000007918 */ /* 0x000fc00000000000 */
        /* <DEDUP_REMOVED lines=10> */
.L_x_1:


//--------------------- .nv.global.init           --------------------------
	.section	.nv.global.init,"aw",@progbits
.nv.global.init:
	.type		_$_str,@object
	.size		_$_str,(_$_str_$_2 - _$_str)
_$_str:
        /*0000*/ 	.byte	0x5f, 0x5f, 0x43, 0x55, 0x44, 0x41, 0x5f, 0x46, 0x54, 0x5a, 0x00
	.type		_$_str_$_2,@object
	.size		_$_str_$_2,(.L_1 - _$_str_$_2)
_$_str_$_2:
        /*000b*/ 	.byte	0x5f, 0x5f, 0x43, 0x55, 0x44, 0x41, 0x5f, 0x50, 0x52, 0x45, 0x43, 0x5f, 0x53, 0x51, 0x52, 0x54
        /*001b*/ 	.byte	0x00
.L_1:


//--------------------- .nv.constant0.triton_poi_fused__native_batch_norm_legit_no_training_convolution_relu_9 --------------------------
	.section	.nv.constant0.triton_poi_fused__native_batch_norm_legit_no_training_convolution_relu_9,"a",@progbits
	.sectionflags	@""
	.align	4
.nv.constant0.triton_poi_fused__native_batch_norm_legit_no_training_convolution_relu_9:
	.zero		588
